	.headerflags	@"EF_CUDA_TEXMODE_UNIFIED EF_CUDA_64BIT_ADDRESS EF_CUDA_ACCELERATORS EF_CUDA_SM90 EF_CUDA_VIRTUAL_SM(EF_CUDA_SM90)"
	.elftype	@"ET_EXEC"


//--------------------- .nv.info                  --------------------------
	.section	.nv.info,"",@"SHT_CUDA_INFO"
	.align	4


	//----- nvinfo : EIATTR_REGCOUNT
	.align		4
        /*0000*/ 	.byte	0x04, 0x2f
        /*0002*/ 	.short	(.L_3 - .L_2)
	.align		4
.L_2:
        /*0004*/ 	.word	index@(triton_poi_fused__native_batch_norm_legit_no_training_add_hardtanh_mul_4)
        /*0008*/ 	.word	0x00000017


	//----- nvinfo : EIATTR_MIN_STACK_SIZE
	.align		4
.L_3:
        /*000c*/ 	.byte	0x04, 0x12
        /*000e*/ 	.short	(.L_5 - .L_4)
	.align		4
.L_4:
        /*0010*/ 	.word	index@(triton_poi_fused__native_batch_norm_legit_no_training_add_hardtanh_mul_4)
        /*0014*/ 	.word	0x00000000


	//----- nvinfo : EIATTR_FRAME_SIZE
	.align		4
.L_5:
        /*0018*/ 	.byte	0x04, 0x11
        /*001a*/ 	.short	(.L_7 - .L_6)
	.align		4
.L_6:
        /*001c*/ 	.word	index@(triton_poi_fused__native_batch_norm_legit_no_training_add_hardtanh_mul_4)
        /*0020*/ 	.word	0x00000000


	//----- nvinfo : EIATTR_MIN_STACK_SIZE
	.align		4
.L_7:
        /*0024*/ 	.byte	0x04, 0x12
        /*0026*/ 	.short	(.L_9 - .L_8)
	.align		4
.L_8:
        /*0028*/ 	.word	index@(triton_poi_fused__native_batch_norm_legit_no_training_add_hardtanh_mul_4)
        /*002c*/ 	.word	0x00000000
.L_9:


//--------------------- .nv.info.triton_poi_fused__native_batch_norm_legit_no_training_add_hardtanh_mul_4 --------------------------
	.section	.nv.info.triton_poi_fused__native_batch_norm_legit_no_training_add_hardtanh_mul_4,"",@"SHT_CUDA_INFO"
	.sectionflags	@""
	.align	4


	//----- nvinfo : EIATTR_CUDA_API_VERSION
	.align		4
        /*0000*/ 	.byte	0x04, 0x37
        /*0002*/ 	.short	(.L_11 - .L_10)
.L_10:
        /*0004*/ 	.word	0x0000007c


	//----- nvinfo : EIATTR_KPARAM_INFO
	.align		4
.L_11:
        /*0008*/ 	.byte	0x04, 0x17
        /*000a*/ 	.short	(.L_13 - .L_12)
.L_12:
        /*000c*/ 	.word	0x00000000
        /*0010*/ 	.short	0x0006
        /*0012*/ 	.short	0x0030
        /*0014*/ 	.byte	0x00, 0xf0, 0x11, 0x00


	//----- nvinfo : EIATTR_KPARAM_INFO
	.align		4
.L_13:
        /*0018*/ 	.byte	0x04, 0x17
        /*001a*/ 	.short	(.L_15 - .L_14)
.L_14:
        /*001c*/ 	.word	0x00000000
        /*0020*/ 	.short	0x0005
        /*0022*/ 	.short	0x0028
        /*0024*/ 	.byte	0x00, 0xf4, 0x21, 0x00


	//----- nvinfo : EIATTR_KPARAM_INFO
	.align		4
.L_15:
        /*0028*/ 	.byte	0x04, 0x17
        /*002a*/ 	.short	(.L_17 - .L_16)
.L_16:
        /*002c*/ 	.word	0x00000000
        /*0030*/ 	.short	0x0004
        /*0032*/ 	.short	0x0020
        /*0034*/ 	.byte	0x00, 0xf4, 0x21, 0x00


	//----- nvinfo : EIATTR_KPARAM_INFO
	.align		4
.L_17:
        /*0038*/ 	.byte	0x04, 0x17
        /*003a*/ 	.short	(.L_19 - .L_18)
.L_18:
        /*003c*/ 	.word	0x00000000
        /*0040*/ 	.short	0x0003
        /*0042*/ 	.short	0x0018
        /*0044*/ 	.byte	0x00, 0xf4, 0x21, 0x00


	//----- nvinfo : EIATTR_KPARAM_INFO
	.align		4
.L_19:
        /*0048*/ 	.byte	0x04, 0x17
        /*004a*/ 	.short	(.L_21 - .L_20)
.L_20:
        /*004c*/ 	.word	0x00000000
        /*0050*/ 	.short	0x0002
        /*0052*/ 	.short	0x0010
        /*0054*/ 	.byte	0x00, 0xf4, 0x21, 0x00


	//----- nvinfo : EIATTR_KPARAM_INFO
	.align		4
.L_21:
        /*0058*/ 	.byte	0x04, 0x17
        /*005a*/ 	.short	(.L_23 - .L_22)
.L_22:
        /*005c*/ 	.word	0x00000000
        /*0060*/ 	.short	0x0001
        /*0062*/ 	.short	0x0008
        /*0064*/ 	.byte	0x00, 0xf4, 0x21, 0x00


	//----- nvinfo : EIATTR_KPARAM_INFO
	.align		4
.L_23:
        /*0068*/ 	.byte	0x04, 0x17
        /*006a*/ 	.short	(.L_25 - .L_24)
.L_24:
        /*006c*/ 	.word	0x00000000
        /*0070*/ 	.short	0x0000
        /*0072*/ 	.short	0x0000
        /*0074*/ 	.byte	0x00, 0xf4, 0x21, 0x00


	//----- nvinfo : EIATTR_SPARSE_MMA_MASK
	.align		4
.L_25:
        /*0078*/ 	.byte	0x03, 0x50
        /*007a*/ 	.short	0x0000


	//----- nvinfo : EIATTR_MAXREG_COUNT
	.align		4
        /*007c*/ 	.byte	0x03, 0x1b
        /*007e*/ 	.short	0x00ff


	//----- nvinfo : EIATTR_EXIT_INSTR_OFFSETS
	.align		4
        /*0080*/ 	.byte	0x04, 0x1c
        /*0082*/ 	.short	(.L_27 - .L_26)


	//   ....[0]....
.L_26:
        /*0084*/ 	.word	0x000004c0


	//   ....[1]....
        /*0088*/ 	.word	0x000004e0


	//----- nvinfo : EIATTR_REQNTID
	.align		4
.L_27:
        /*008c*/ 	.byte	0x04, 0x10
        /*008e*/ 	.short	(.L_29 - .L_28)
.L_28:
        /*0090*/ 	.word	0x00000080
        /*0094*/ 	.word	0x00000001
        /*0098*/ 	.word	0x00000001


	//----- nvinfo : EIATTR_CBANK_PARAM_SIZE
	.align		4
.L_29:
        /*009c*/ 	.byte	0x03, 0x19
        /*009e*/ 	.short	0x0034


	//----- nvinfo : EIATTR_PARAM_CBANK
	.align		4
        /*00a0*/ 	.byte	0x04, 0x0a
        /*00a2*/ 	.short	(.L_31 - .L_30)
	.align		4
.L_30:
        /*00a4*/ 	.word	index@(.nv.constant0.triton_poi_fused__native_batch_norm_legit_no_training_add_hardtanh_mul_4)
        /*00a8*/ 	.short	0x0210
        /*00aa*/ 	.short	0x0034


	//----- nvinfo : EIATTR_SW_WAR
	.align		4
.L_31:
        /*00ac*/ 	.byte	0x04, 0x36
        /*00ae*/ 	.short	(.L_33 - .L_32)
.L_32:
        /*00b0*/ 	.word	0x00000008
.L_33:


//--------------------- .nv.callgraph             --------------------------
	.section	.nv.callgraph,"",@"SHT_CUDA_CALLGRAPH"
	.align	4
	.sectionentsize	8
	.align		4
        /*0000*/ 	.word	0x00000000
	.align		4
        /*0004*/ 	.word	0xffffffff
	.align		4
        /*0008*/ 	.word	0x00000000
	.align		4
        /*000c*/ 	.word	0xfffffffe
	.align		4
        /*0010*/ 	.word	0x00000000
	.align		4
        /*0014*/ 	.word	0xfffffffd
	.align		4
        /*0018*/ 	.word	0x00000000
	.align		4
        /*001c*/ 	.word	0xfffffffc


//--------------------- .nv.constant4             --------------------------
	.section	.nv.constant4,"a",@progbits
	.align	8
	.align		8
.nv.constant4:
        /*0000*/ 	.dword	_$_str
	.align		8
        /*0008*/ 	.dword	_$_str_$_2


//--------------------- .text.triton_poi_fused__native_batch_norm_legit_no_training_add_hardtanh_mul_4 --------------------------
	.section	.text.triton_poi_fused__native_batch_norm_legit_no_training_add_hardtanh_mul_4,"ax",@progbits
	.align	128
        .global         triton_poi_fused__native_batch_norm_legit_no_training_add_hardtanh_mul_4
        .type           triton_poi_fused__native_batch_norm_legit_no_training_add_hardtanh_mul_4,@function
        .size           triton_poi_fused__native_batch_norm_legit_no_training_add_hardtanh_mul_4,(.L_x_1 - triton_poi_fused__native_batch_norm_legit_no_training_add_hardtanh_mul_4)
        .other          triton_poi_fused__native_batch_norm_legit_no_training_add_hardtanh_mul_4,@"STO_CUDA_ENTRY STV_DEFAULT"
triton_poi_fused__native_batch_norm_legit_no_training_add_hardtanh_mul_4:
.text.triton_poi_fused__native_batch_norm_legit_no_training_add_hardtanh_mul_4:
[----:B------:R-:W0:Y:S01]  /*0000*/  LDC R1, c[0x0][0x28] ;  /* 0x00000a00ff017b82 */ /* 0x000e220000000800 */
[----:B------:R-:W1:Y:S07]  /*0010*/  S2R R0, SR_TID.X ;  /* 0x0000000000007919 */ /* 0x000e6e0000002100 */
[----:B------:R-:W2:Y:S01]  /*0020*/  LDC.64 R8, c[0x0][0x220] ;  /* 0x00008800ff087b82 */ /* 0x000ea20000000a00 */
[----:B------:R-:W-:Y:S01]  /*0030*/  ULDC.64 UR4, c[0x0][0x208] ;  /* 0x0000820000047ab9 */ /* 0x000fe20000000a00 */
[----:B------:R-:W3:Y:S06]  /*0040*/  S2R R5, SR_CTAID.X ;  /* 0x0000000000057919 */ /* 0x000eec0000002500 */
[----:B------:R-:W4:Y:S08]  /*0050*/  LDC.64 R14, c[0x0][0x218] ;  /* 0x00008600ff0e7b82 */ /* 0x000f300000000a00 */
[----:B------:R-:W5:Y:S08]  /*0060*/  LDC.64 R12, c[0x0][0x210] ;  /* 0x00008400ff0c7b82 */ /* 0x000f700000000a00 */
[----:B------:R-:W5:Y:S01]  /*0070*/  LDC.64 R16, c[0x0][0x228] ;  /* 0x00008a00ff107b82 */ /* 0x000f620000000a00 */
[----:B-1----:R-:W-:-:S07]  /*0080*/  IMAD.SHL.U32 R0, R0, 0x2, RZ ;  /* 0x0000000200007824 */ /* 0x002fce00078e00ff */
[----:B------:R-:W1:Y:S01]  /*0090*/  LDC.64 R18, c[0x0][0x230] ;  /* 0x00008c00ff127b82 */ /* 0x000e620000000a00 */
[----:B---3--:R-:W-:Y:S02]  /*00a0*/  SHF.R.S32.HI R3, RZ, 0x17, R5 ;  /* 0x00000017ff037819 */ /* 0x008fe40000011405 */
[----:B------:R-:W-:Y:S02]  /*00b0*/  LOP3.LUT R0, R0, 0xfe, RZ, 0xc0, !PT ;  /* 0x000000fe00007812 */ /* 0x000fe400078ec0ff */
[----:B------:R-:W-:-:S03]  /*00c0*/  SGXT R3, R3, 0x1 ;  /* 0x000000010303781a */ /* 0x000fc60000000200 */
[----:B------:R-:W-:-:S05]  /*00d0*/  IMAD R0, R5, 0x100, R0 ;  /* 0x0000010005007824 */ /* 0x000fca00078e0200 */
[----:B------:R-:W-:Y:S02]  /*00e0*/  LEA.HI R3, R3, R0, RZ, 0x7 ;  /* 0x0000000003037211 */ /* 0x000fe400078f38ff */
[----:B------:R-:W-:Y:S02]  /*00f0*/  ISETP.GE.AND P0, PT, R0, 0x3200, PT ;  /* 0x000032000000780c */ /* 0x000fe40003f06270 */
[----:B------:R-:W-:-:S04]  /*0100*/  LOP3.LUT R3, R3, 0xffffff80, RZ, 0xc0, !PT ;  /* 0xffffff8003037812 */ /* 0x000fc800078ec0ff */
[----:B------:R-:W-:Y:S02]  /*0110*/  IADD3 R11, R0, -R3, RZ ;  /* 0x80000003000b7210 */ /* 0x000fe40007ffe0ff */
[----:B------:R-:W-:-:S03]  /*0120*/  CS2R R2, SRZ ;  /* 0x0000000000027805 */ /* 0x000fc6000001ff00 */
[----:B--2---:R-:W-:-:S05]  /*0130*/  IMAD.WIDE R8, R11, 0x4, R8 ;  /* 0x000000040b087825 */ /* 0x004fca00078e0208 */
[----:B------:R2:W3:Y:S01]  /*0140*/  @!P0 LDG.E.EL.64 R2, desc[UR4][R8.64] ;  /* 0x0000000408028981 */ /* 0x0004e2000c2e1b00 */
[----:B------:R-:W-:Y:S02]  /*0150*/  CS2R R4, SRZ ;  /* 0x0000000000047805 */ /* 0x000fe4000001ff00 */
[----:B------:R-:W-:Y:S01]  /*0160*/  CS2R R6, SRZ ;  /* 0x0000000000067805 */ /* 0x000fe2000001ff00 */
[----:B----4-:R-:W-:-:S04]  /*0170*/  IMAD.WIDE R14, R11, 0x4, R14 ;  /* 0x000000040b0e7825 */ /* 0x010fc800078e020e */
[----:B-----5:R-:W-:Y:S01]  /*0180*/  IMAD.WIDE R12, R0, 0x4, R12 ;  /* 0x00000004000c7825 */ /* 0x020fe200078e020c */
[----:B------:R-:W4:Y:S01]  /*0190*/  @!P0 LDG.E.EL.64 R4, desc[UR4][R14.64] ;  /* 0x000000040e048981 */ /* 0x000f22000c2e1b00 */
[----:B--2---:R-:W-:Y:S02]  /*01a0*/  CS2R R8, SRZ ;  /* 0x0000000000087805 */ /* 0x004fe4000001ff00 */
[C---:B0-----:R-:W-:Y:S01]  /*01b0*/  IMAD.WIDE R16, R11.reuse, 0x4, R16 ;  /* 0x000000040b107825 */ /* 0x041fe200078e0210 */
[----:B------:R0:W4:Y:S03]  /*01c0*/  @!P0 LDG.E.64 R6, desc[UR4][R12.64] ;  /* 0x000000040c068981 */ /* 0x000126000c1e1b00 */
[----:B-1----:R-:W-:Y:S01]  /*01d0*/  IMAD.WIDE R18, R11, 0x4, R18 ;  /* 0x000000040b127825 */ /* 0x002fe200078e0212 */
[----:B------:R-:W-:-:S04]  /*01e0*/  CS2R R10, SRZ ;  /* 0x00000000000a7805 */ /* 0x000fc8000001ff00 */
[----:B------:R-:W2:Y:S04]  /*01f0*/  @!P0 LDG.E.EL.64 R8, desc[UR4][R18.64] ;  /* 0x0000000412088981 */ /* 0x000ea8000c2e1b00 */
[----:B------:R-:W2:Y:S01]  /*0200*/  @!P0 LDG.E.EL.64 R10, desc[UR4][R16.64] ;  /* 0x00000004100a8981 */ /* 0x000ea2000c2e1b00 */
[----:B0-----:R-:W-:Y:S01]  /*0210*/  HFMA2.MMA R13, -RZ, RZ, 1.625, 0 ;  /* 0x3e800000ff0d7435 */ /* 0x001fe200000001ff */
[----:B---3--:R-:W-:Y:S01]  /*0220*/  FADD R2, R2, 9.9999997473787516356e-06 ;  /* 0x3727c5ac02027421 */ /* 0x008fe20000000000 */
[----:B------:R-:W-:-:S03]  /*0230*/  FADD R3, R3, 9.9999997473787516356e-06 ;  /* 0x3727c5ac03037421 */ /* 0x000fc60000000000 */
[----:B------:R-:W0:Y:S08]  /*0240*/  MUFU.SQRT R20, R2 ;  /* 0x0000000200147308 */ /* 0x000e300000002000 */
[----:B------:R-:W1:Y:S01]  /*0250*/  MUFU.SQRT R14, R3 ;  /* 0x00000003000e7308 */ /* 0x000e620000002000 */
[C---:B0-----:R-:W-:Y:S02]  /*0260*/  FSETP.GT.AND P1, PT, R20.reuse, 8.50705917302346158658e+37, PT ;  /* 0x7e8000001400780b */ /* 0x041fe40003f24000 */
[----:B------:R-:W-:-:S02]  /*0270*/  FSETP.GEU.AND P3, PT, R20, 1.175494350822287508e-38, PT ;  /* 0x008000001400780b */ /* 0x000fc40003f6e000 */
[C---:B-1----:R-:W-:Y:S02]  /*0280*/  FSETP.GT.AND P2, PT, R14.reuse, 8.50705917302346158658e+37, PT ;  /* 0x7e8000000e00780b */ /* 0x042fe40003f44000 */
[----:B------:R-:W-:-:S07]  /*0290*/  FSETP.GEU.AND P4, PT, R14, 1.175494350822287508e-38, PT ;  /* 0x008000000e00780b */ /* 0x000fce0003f8e000 */
[----:B------:R-:W-:-:S04]  /*02a0*/  @P1 FMUL R20, R20, 0.25 ;  /* 0x3e80000014141820 */ /* 0x000fc80000400000 */
[----:B------:R-:W-:Y:S01]  /*02b0*/  @!P3 FMUL R20, R20, 16777216 ;  /* 0x4b8000001414b820 */ /* 0x000fe20000400000 */
[----:B------:R-:W-:-:S04]  /*02c0*/  @P2 FMUL R14, R14, 0.25 ;  /* 0x3e8000000e0e2820 */ /* 0x000fc80000400000 */
[----:B------:R-:W-:Y:S01]  /*02d0*/  @!P4 FMUL R14, R14, 16777216 ;  /* 0x4b8000000e0ec820 */ /* 0x000fe20000400000 */
[----:B------:R-:W0:Y:S01]  /*02e0*/  MUFU.RCP R20, R20 ;  /* 0x0000001400147308 */ /* 0x000e220000001000 */
[----:B------:R-:W-:-:S07]  /*02f0*/  FSEL R3, R13, 1, P1 ;  /* 0x3f8000000d037808 */ /* 0x000fce0000800000 */
[----:B------:R-:W1:Y:S01]  /*0300*/  MUFU.RCP R14, R14 ;  /* 0x0000000e000e7308 */ /* 0x000e620000001000 */
[----:B------:R-:W-:Y:S01]  /*0310*/  FSEL R13, R13, 1, P2 ;  /* 0x3f8000000d0d7808 */ /* 0x000fe20001000000 */
[----:B------:R-:W-:-:S04]  /*0320*/  @!P3 FMUL R3, R3, 16777216 ;  /* 0x4b8000000303b820 */ /* 0x000fc80000400000 */
[----:B------:R-:W-:Y:S01]  /*0330*/  @!P4 FMUL R13, R13, 16777216 ;  /* 0x4b8000000d0dc820 */ /* 0x000fe20000400000 */
[----:B0-----:R-:W-:Y:S01]  /*0340*/  FMUL R3, R20, R3 ;  /* 0x0000000314037220 */ /* 0x001fe20000400000 */
[----:B----4-:R-:W-:Y:S01]  /*0350*/  FADD R4, -R4, R6 ;  /* 0x0000000604047221 */ /* 0x010fe20000000100 */
[----:B------:R-:W-:Y:S01]  /*0360*/  FADD R5, -R5, R7 ;  /* 0x0000000705057221 */ /* 0x000fe20000000100 */
[----:B-1----:R-:W-:Y:S02]  /*0370*/  FMUL R2, R14, R13 ;  /* 0x0000000d0e027220 */ /* 0x002fe40000400000 */
[----:B------:R-:W-:Y:S02]  /*0380*/  FMUL R3, R4, R3 ;  /* 0x0000000304037220 */ /* 0x000fe40000400000 */
[----:B------:R-:W-:Y:S02]  /*0390*/  FMUL R2, R5, R2 ;  /* 0x0000000205027220 */ /* 0x000fe40000400000 */
[----:B--2---:R-:W-:-:S02]  /*03a0*/  FFMA R8, R3, R10, R8 ;  /* 0x0000000a03087223 */ /* 0x004fc40000000008 */
[----:B------:R-:W-:Y:S02]  /*03b0*/  FFMA R9, R2, R11, R9 ;  /* 0x0000000b02097223 */ /* 0x000fe40000000009 */
[----:B------:R-:W-:Y:S01]  /*03c0*/  FADD R8, R8, 3 ;  /* 0x4040000008087421 */ /* 0x000fe20000000000 */
[----:B------:R-:W0:Y:S01]  /*03d0*/  LDC.64 R2, c[0x0][0x238] ;  /* 0x00008e00ff027b82 */ /* 0x000e220000000a00 */
[----:B------:R-:W-:-:S03]  /*03e0*/  FADD R9, R9, 3 ;  /* 0x4040000009097421 */ /* 0x000fc60000000000 */
[C---:B------:R-:W-:Y:S02]  /*03f0*/  FSETP.GTU.AND P1, PT, R8.reuse, RZ, PT ;  /* 0x000000ff0800720b */ /* 0x040fe40003f2c000 */
[C---:B------:R-:W-:Y:S02]  /*0400*/  FSETP.GTU.AND P2, PT, R9.reuse, RZ, PT ;  /* 0x000000ff0900720b */ /* 0x040fe40003f4c000 */
[----:B------:R-:W-:Y:S02]  /*0410*/  FSEL R8, R8, RZ, P1 ;  /* 0x000000ff08087208 */ /* 0x000fe40000800000 */
[----:B------:R-:W-:Y:S02]  /*0420*/  FSEL R9, R9, RZ, P2 ;  /* 0x000000ff09097208 */ /* 0x000fe40001000000 */
[C---:B------:R-:W-:Y:S02]  /*0430*/  FSETP.GEU.AND P3, PT, R8.reuse, 6, PT ;  /* 0x40c000000800780b */ /* 0x040fe40003f6e000 */
[C---:B------:R-:W-:Y:S01]  /*0440*/  FSETP.GEU.AND P4, PT, R9.reuse, 6, PT ;  /* 0x40c000000900780b */ /* 0x040fe20003f8e000 */
[C---:B------:R-:W-:Y:S01]  /*0450*/  FMUL R4, R8.reuse, 0.16666667163372039795 ;  /* 0x3e2aaaab08047820 */ /* 0x040fe20000400000 */
[----:B------:R-:W-:Y:S01]  /*0460*/  FMUL R5, R9, 0.16666667163372039795 ;  /* 0x3e2aaaab09057820 */ /* 0x000fe20000400000 */
[----:B------:R-:W-:-:S02]  /*0470*/  FSETP.NAN.AND P1, PT, R8, R8, PT ;  /* 0x000000080800720b */ /* 0x000fc40003f28000 */
[----:B------:R-:W-:Y:S01]  /*0480*/  FSETP.NAN.AND P2, PT, R9, R9, PT ;  /* 0x000000090900720b */ /* 0x000fe20003f48000 */
[----:B0-----:R-:W-:-:S05]  /*0490*/  IMAD.WIDE R2, R0, 0x4, R2 ;  /* 0x0000000400027825 */ /* 0x001fca00078e0202 */
[----:B------:R-:W-:Y:S02]  /*04a0*/  @P3 SEL R4, R4, 0x3f800000, P1 ;  /* 0x3f80000004043807 */ /* 0x000fe40000800000 */
[----:B------:R-:W-:Y:S01]  /*04b0*/  @P4 SEL R5, R5, 0x3f800000, P2 ;  /* 0x3f80000005054807 */ /* 0x000fe20001000000 */
[----:B------:R-:W-:Y:S06]  /*04c0*/  @P0 EXIT ;  /* 0x000000000000094d */ /* 0x000fec0003800000 */
[----:B------:R-:W-:Y:S01]  /*04d0*/  STG.E.64 desc[UR4][R2.64], R4 ;  /* 0x0000000402007986 */ /* 0x000fe2000c101b04 */
[----:B------:R-:W-:Y:S05]  /*04e0*/  EXIT ;  /* 0x000000000000794d */ /* 0x000fea0003800000 */
.L_x_0:
[----:B------:R-:W-:-:S00]  /*04f0*/  BRA `(.L_x_0) ;  /* 0xfffffffc00fc7947 */ /* 0x000fc0000383ffff */
[----:B------:R-:W-:-:S00]  /*0500*/  NOP ;  /* 0x0000000000007918 */ /* 0x000fc00000000000 */
[----:B------:R-:W-:-:S00]  /*0510*/  NOP ;  /* 0x0000000000007918 */ /* 0x000fc00000000000 */
[----:B------:R-:W-:-:S00]  /*0520*/  NOP ;  /* 0x0000000000007918 */ /* 0x000fc00000000000 */
[----:B------:R-:W-:-:S00]  /*0530*/  NOP ;  /* 0x0000000000007918 */ /* 0x000fc00000000000 */
[----:B------:R-:W-:-:S00]  /*0540*/  NOP ;  /* 0x0000000000007918 */ /* 0x000fc00000000000 */
[----:B------:R-:W-:-:S00]  /*0550*/  NOP ;  /* 0x0000000000007918 */ /* 0x000fc00000000000 */
[----:B------:R-:W-:-:S00]  /*0560*/  NOP ;  /* 0x0000000000007918 */ /* 0x000fc00000000000 */
[----:B------:R-:W-:-:S00]  /*0570*/  NOP ;  /* 0x0000000000007918 */ /* 0x000fc00000000000 */
.L_x_1:


//--------------------- .nv.global.init           --------------------------
	.section	.nv.global.init,"aw",@progbits
.nv.global.init:
	.type		_$_str,@object
	.size		_$_str,(_$_str_$_2 - _$_str)
_$_str:
        /*0000*/ 	.byte	0x5f, 0x5f, 0x43, 0x55, 0x44, 0x41, 0x5f, 0x46, 0x54, 0x5a, 0x00
	.type		_$_str_$_2,@object
	.size		_$_str_$_2,(.L_1 - _$_str_$_2)
_$_str_$_2:
        /*000b*/ 	.byte	0x5f, 0x5f, 0x43, 0x55, 0x44, 0x41, 0x5f, 0x50, 0x52, 0x45, 0x43, 0x5f, 0x53, 0x51, 0x52, 0x54
        /*001b*/ 	.byte	0x00
.L_1:


//--------------------- .nv.constant0.triton_poi_fused__native_batch_norm_legit_no_training_add_hardtanh_mul_4 --------------------------
	.section	.nv.constant0.triton_poi_fused__native_batch_norm_legit_no_training_add_hardtanh_mul_4,"a",@progbits
	.sectionflags	@""
	.align	4
.nv.constant0.triton_poi_fused__native_batch_norm_legit_no_training_add_hardtanh_mul_4:
	.zero		580
